//
// Generated by NVIDIA NVVM Compiler
//
// Compiler Build ID: CL-36424714
// Cuda compilation tools, release 13.0, V13.0.88
// Based on NVVM 20.0.0
//

.version 9.0
.target sm_100
.address_size 64


.entry _Z23Kernel_ScalairArray_IntPhiS_i(
	.param .u64 .ptr .align 1 _Z23Kernel_ScalairArray_IntPhiS_i_param_0,
	.param .u32 _Z23Kernel_ScalairArray_IntPhiS_i_param_1,
	.param .u64 .ptr .align 1 _Z23Kernel_ScalairArray_IntPhiS_i_param_2,
	.param .u32 _Z23Kernel_ScalairArray_IntPhiS_i_param_3
)
{
	.reg .b16 	%rs<4>;
	.reg .b32 	%r<5>;
	.reg .b64 	%rd<8>;

	ld.param.u64 	%rd1, [_Z23Kernel_ScalairArray_IntPhiS_i_param_0];
	ld.param.u8 	%rs1, [_Z23Kernel_ScalairArray_IntPhiS_i_param_1];
	ld.param.u64 	%rd2, [_Z23Kernel_ScalairArray_IntPhiS_i_param_2];
	cvta.to.global.u64 	%rd3, %rd2;
	cvta.to.global.u64 	%rd4, %rd1;
	mov.u32 	%r1, %ctaid.x;
	mov.u32 	%r2, %ntid.x;
	mov.u32 	%r3, %tid.x;
	mad.lo.s32 	%r4, %r1, %r2, %r3;
	cvt.s64.s32 	%rd5, %r4;
	add.s64 	%rd6, %rd4, %rd5;
	ld.global.u8 	%rs2, [%rd6];
	mul.lo.s16 	%rs3, %rs2, %rs1;
	add.s64 	%rd7, %rd3, %rd5;
	st.global.u8 	[%rd7], %rs3;
	ret;

}


// ===== COMPILED SASS (sm_100) =====

	.target	sm_100

	.elftype	@"ET_EXEC"


//--------------------- .note.nv.tkinfo           --------------------------
	.section	.note.nv.tkinfo,"",@"SHT_NOTE"
	.sectionflags	@"SHF_NOTE_NV_TKINFO"
	.tkinfo
        /*0018*/ 	.word	0x00000002
        /*0030*/ 	.string	""
        /*0030*/ 	.string	"ptxas"
        /*0030*/ 	.string	"Cuda compilation tools, release 13.0, V13.0.88"
        /*0030*/ 	.string	"Build cuda_13.0.r13.0/compiler.36424714_0"
        /*0030*/ 	.string	"-arch sm_100 -m 64 "



//--------------------- .note.nv.cuinfo           --------------------------
	.section	.note.nv.cuinfo,"",@"SHT_NOTE"
	.sectionflags	@"SHF_NOTE_NV_CUINFO"
        /*0018*/ 	.short	0x0002
        /*001a*/ 	.short	0x0064
        /*001c*/ 	.short	0x0082
	.zero		2


//--------------------- .nv.info                  --------------------------
	.section	.nv.info,"",@"SHT_CUDA_INFO"
	.align	4


	//----- nvinfo : EIATTR_REGCOUNT
	.align		4
        /*0000*/ 	.byte	0x04, 0x2f
        /*0002*/ 	.short	(.L_1 - .L_0)
	.align		4
.L_0:
        /*0004*/ 	.word	index@(_Z23Kernel_ScalairArray_IntPhiS_i)
        /*0008*/ 	.word	0x0000000a


	//----- nvinfo : EIATTR_FRAME_SIZE
	.align		4
.L_1:
        /*000c*/ 	.byte	0x04, 0x11
        /*000e*/ 	.short	(.L_3 - .L_2)
	.align		4
.L_2:
        /*0010*/ 	.word	index@(_Z23Kernel_ScalairArray_IntPhiS_i)
        /*0014*/ 	.word	0x00000000


	//----- nvinfo : EIATTR_MIN_STACK_SIZE
	.align		4
.L_3:
        /*0018*/ 	.byte	0x04, 0x12
        /*001a*/ 	.short	(.L_5 - .L_4)
	.align		4
.L_4:
        /*001c*/ 	.word	index@(_Z23Kernel_ScalairArray_IntPhiS_i)
        /*0020*/ 	.word	0x00000000
.L_5:


//--------------------- .nv.compat                --------------------------
	.section	.nv.compat,"",@"SHT_CUDA_COMPAT_INFO"
	.align	4
        /*0000*/ 	.byte	0x02, 0x09, 0x00, 0x00, 0x02, 0x02, 0x01, 0x00, 0x02, 0x05, 0x05, 0x00, 0x03, 0x07, 0x01, 0x01
        /*0010*/ 	.byte	0x02, 0x03, 0x00, 0x00, 0x02, 0x06, 0x01, 0x00, 0x04, 0x0b, 0x08, 0x00, 0x09, 0x00, 0x00, 0x00
        /*0020*/ 	.byte	0x00, 0x00, 0x00, 0x00


//--------------------- .nv.info._Z23Kernel_ScalairArray_IntPhiS_i --------------------------
	.section	.nv.info._Z23Kernel_ScalairArray_IntPhiS_i,"",@"SHT_CUDA_INFO"
	.sectionflags	@""
	.align	4


	//----- nvinfo : EIATTR_CUDA_API_VERSION
	.align		4
        /*0000*/ 	.byte	0x04, 0x37
        /*0002*/ 	.short	(.L_7 - .L_6)
.L_6:
        /*0004*/ 	.word	0x00000082


	//----- nvinfo : EIATTR_KPARAM_INFO
	.align		4
.L_7:
        /*0008*/ 	.byte	0x04, 0x17
        /*000a*/ 	.short	(.L_9 - .L_8)
.L_8:
        /*000c*/ 	.word	0x00000000
        /*0010*/ 	.short	0x0003
        /*0012*/ 	.short	0x0018
        /*0014*/ 	.byte	0x00, 0xf0, 0x11, 0x00


	//----- nvinfo : EIATTR_KPARAM_INFO
	.align		4
.L_9:
        /*0018*/ 	.byte	0x04, 0x17
        /*001a*/ 	.short	(.L_11 - .L_10)
.L_10:
        /*001c*/ 	.word	0x00000000
        /*0020*/ 	.short	0x0002
        /*0022*/ 	.short	0x0010
        /*0024*/ 	.byte	0x00, 0xf5, 0x21, 0x00


	//----- nvinfo : EIATTR_KPARAM_INFO
	.align		4
.L_11:
        /*0028*/ 	.byte	0x04, 0x17
        /*002a*/ 	.short	(.L_13 - .L_12)
.L_12:
        /*002c*/ 	.word	0x00000000
        /*0030*/ 	.short	0x0001
        /*0032*/ 	.short	0x0008
        /*0034*/ 	.byte	0x00, 0xf0, 0x11, 0x00


	//----- nvinfo : EIATTR_KPARAM_INFO
	.align		4
.L_13:
        /*0038*/ 	.byte	0x04, 0x17
        /*003a*/ 	.short	(.L_15 - .L_14)
.L_14:
        /*003c*/ 	.word	0x00000000
        /*0040*/ 	.short	0x0000
        /*0042*/ 	.short	0x0000
        /*0044*/ 	.byte	0x00, 0xf5, 0x21, 0x00


	//----- nvinfo : EIATTR_SPARSE_MMA_MASK
	.align		4
.L_15:
        /*0048*/ 	.byte	0x03, 0x50
        /*004a*/ 	.short	0x0000


	//----- nvinfo : EIATTR_MAXREG_COUNT
	.align		4
        /*004c*/ 	.byte	0x03, 0x1b
        /*004e*/ 	.short	0x00ff


	//----- nvinfo : EIATTR_MERCURY_ISA_VERSION
	.align		4
        /*0050*/ 	.byte	0x03, 0x5f
        /*0052*/ 	.short	0x0101


	//----- nvinfo : EIATTR_VRC_CTA_INIT_COUNT
	.align		4
        /*0054*/ 	.byte	0x02, 0x4a
	.zero		1
	.zero		1


	//----- nvinfo : EIATTR_EXIT_INSTR_OFFSETS
	.align		4
        /*0058*/ 	.byte	0x04, 0x1c
        /*005a*/ 	.short	(.L_17 - .L_16)


	//   ....[0]....
.L_16:
        /*005c*/ 	.word	0x00000120


	//----- nvinfo : EIATTR_CBANK_PARAM_SIZE
	.align		4
.L_17:
        /*0060*/ 	.byte	0x03, 0x19
        /*0062*/ 	.short	0x001c


	//----- nvinfo : EIATTR_PARAM_CBANK
	.align		4
        /*0064*/ 	.byte	0x04, 0x0a
        /*0066*/ 	.short	(.L_19 - .L_18)
	.align		4
.L_18:
        /*0068*/ 	.word	index@(.nv.constant0._Z23Kernel_ScalairArray_IntPhiS_i)
        /*006c*/ 	.short	0x0380
        /*006e*/ 	.short	0x001c


	//----- nvinfo : EIATTR_SW_WAR
	.align		4
.L_19:
        /*0070*/ 	.byte	0x04, 0x36
        /*0072*/ 	.short	(.L_21 - .L_20)
.L_20:
        /*0074*/ 	.word	0x00000008
.L_21:


//--------------------- .nv.callgraph             --------------------------
	.section	.nv.callgraph,"",@"SHT_CUDA_CALLGRAPH"
	.align	4
	.sectionentsize	8
	.align		4
        /*0000*/ 	.word	0x00000000
	.align		4
        /*0004*/ 	.word	0xffffffff
	.align		4
        /*0008*/ 	.word	0x00000000
	.align		4
        /*000c*/ 	.word	0xfffffffe
	.align		4
        /*0010*/ 	.word	0x00000000
	.align		4
        /*0014*/ 	.word	0xfffffffd
	.align		4
        /*0018*/ 	.word	0x00000000
	.align		4
        /*001c*/ 	.word	0xfffffffc


//--------------------- .text._Z23Kernel_ScalairArray_IntPhiS_i --------------------------
	.section	.text._Z23Kernel_ScalairArray_IntPhiS_i,"ax",@progbits
	.align	128
.text._Z23Kernel_ScalairArray_IntPhiS_i:
        .type           _Z23Kernel_ScalairArray_IntPhiS_i,@function
        .size           _Z23Kernel_ScalairArray_IntPhiS_i,(.L_x_1 - _Z23Kernel_ScalairArray_IntPhiS_i)
        .other          _Z23Kernel_ScalairArray_IntPhiS_i,@"STO_CUDA_ENTRY STV_DEFAULT"
_Z23Kernel_ScalairArray_IntPhiS_i:
[----:B------:R-:W-:Y:S01]  /*0000*/  LDC R1, c[0x0][0x37c] ;  /* 0x0000df00ff017b82 */ /* 0x000fe20000000800 */
[----:B------:R-:W0:Y:S07]  /*0010*/  S2R R3, SR_TID.X ;  /* 0x0000000000037919 */ /* 0x000e2e0000002100 */
[----:B------:R-:W0:Y:S01]  /*0020*/  S2UR UR4, SR_CTAID.X ;  /* 0x00000000000479c3 */ /* 0x000e220000002500 */
[----:B------:R-:W1:Y:S01]  /*0030*/  LDCU.64 UR8, c[0x0][0x380] ;  /* 0x00007000ff0877ac */ /* 0x000e620008000a00 */
[----:B------:R-:W2:Y:S06]  /*0040*/  LDCU.64 UR6, c[0x0][0x358] ;  /* 0x00006b00ff0677ac */ /* 0x000eac0008000a00 */
[----:B------:R-:W0:Y:S02]  /*0050*/  LDC R4, c[0x0][0x360] ;  /* 0x0000d800ff047b82 */ /* 0x000e240000000800 */
[----:B0-----:R-:W-:Y:S01]  /*0060*/  IMAD R4, R4, UR4, R3 ;  /* 0x0000000404047c24 */ /* 0x001fe2000f8e0203 */
[----:B------:R-:W0:Y:S04]  /*0070*/  LDCU.U8 UR4, c[0x0][0x388] ;  /* 0x00007100ff0477ac */ /* 0x000e280008000000 */
[----:B------:R-:W-:-:S02]  /*0080*/  SHF.R.S32.HI R0, RZ, 0x1f, R4 ;  /* 0x0000001fff007819 */ /* 0x000fc40000011404 */
[----:B-1----:R-:W-:-:S04]  /*0090*/  IADD3 R2, P0, PT, R4, UR8, RZ ;  /* 0x0000000804027c10 */ /* 0x002fc8000ff1e0ff */
[----:B------:R-:W-:Y:S01]  /*00a0*/  IADD3.X R3, PT, PT, R0, UR9, RZ, P0, !PT ;  /* 0x0000000900037c10 */ /* 0x000fe200087fe4ff */
[----:B------:R-:W1:Y:S04]  /*00b0*/  LDCU.64 UR8, c[0x0][0x390] ;  /* 0x00007200ff0877ac */ /* 0x000e680008000a00 */
[----:B--2---:R-:W2:Y:S01]  /*00c0*/  LDG.E.U8 R2, desc[UR6][R2.64] ;  /* 0x0000000602027981 */ /* 0x004ea2000c1e1100 */
[----:B0-----:R-:W-:Y:S01]  /*00d0*/  UPRMT UR4, UR4, 0x9910, URZ ;  /* 0x0000991004047896 */ /* 0x001fe200080000ff */
[----:B-1----:R-:W-:-:S04]  /*00e0*/  IADD3 R4, P0, PT, R4, UR8, RZ ;  /* 0x0000000804047c10 */ /* 0x002fc8000ff1e0ff */
[----:B------:R-:W-:Y:S01]  /*00f0*/  IADD3.X R5, PT, PT, R0, UR9, RZ, P0, !PT ;  /* 0x0000000900057c10 */ /* 0x000fe200087fe4ff */
[----:B--2---:R-:W-:-:S05]  /*0100*/  IMAD R7, R2, UR4, RZ ;  /* 0x0000000402077c24 */ /* 0x004fca000f8e02ff */
[----:B------:R-:W-:Y:S01]  /*0110*/  STG.E.U8 desc[UR6][R4.64], R7 ;  /* 0x0000000704007986 */ /* 0x000fe2000c101106 */
[----:B------:R-:W-:Y:S05]  /*0120*/  EXIT ;  /* 0x000000000000794d */ /* 0x000fea0003800000 */
.L_x_0:
[----:B------:R-:W-:-:S00]  /*0130*/  BRA `(.L_x_0) ;  /* 0xfffffffc00fc7947 */ /* 0x000fc0000383ffff */
[----:B------:R-:W-:-:S00]  /*0140*/  NOP ;  /* 0x0000000000007918 */ /* 0x000fc00000000000 */
        /* <DEDUP_REMOVED lines=11> */
.L_x_1:


//--------------------- .nv.shared.reserved.0     --------------------------
	.section	.nv.shared.reserved.0,"aw",@nobits
	.weak		__nv_reservedSMEM_offset_0_alias
	.size		__nv_reservedSMEM_offset_0_alias, 0, 64
	.other		__nv_reservedSMEM_offset_0_alias,@"STO_CUDA_RESERVED_SHARED STV_DEFAULT"
__nv_reservedSMEM_offset_0_alias:
	.zero		0
	.zero		64


//--------------------- .nv.constant0._Z23Kernel_ScalairArray_IntPhiS_i --------------------------
	.section	.nv.constant0._Z23Kernel_ScalairArray_IntPhiS_i,"a",@progbits
	.sectionflags	@""
	.align	4
.nv.constant0._Z23Kernel_ScalairArray_IntPhiS_i:
	.zero		924


//--------------------- SYMBOLS --------------------------

	.type		.nv.reservedSmem.offset0,@object
	.size		.nv.reservedSmem.offset0,0x4
